	.headerflags	@"EF_CUDA_TEXMODE_UNIFIED EF_CUDA_64BIT_ADDRESS EF_CUDA_ACCELERATORS EF_CUDA_SM90 EF_CUDA_VIRTUAL_SM(EF_CUDA_SM90)"
	.elftype	@"ET_EXEC"


//--------------------- .nv.info                  --------------------------
	.section	.nv.info,"",@"SHT_CUDA_INFO"
	.align	4


	//----- nvinfo : EIATTR_REGCOUNT
	.align		4
        /*0000*/ 	.byte	0x04, 0x2f
        /*0002*/ 	.short	(.L_1 - .L_0)
	.align		4
.L_0:
        /*0004*/ 	.word	index@(triton_per_fused__to_copy_add_div_lt_mul_sum_0)
        /*0008*/ 	.word	0x00000011


	//----- nvinfo : EIATTR_MIN_STACK_SIZE
	.align		4
.L_1:
        /*000c*/ 	.byte	0x04, 0x12
        /*000e*/ 	.short	(.L_3 - .L_2)
	.align		4
.L_2:
        /*0010*/ 	.word	index@(triton_per_fused__to_copy_add_div_lt_mul_sum_0)
        /*0014*/ 	.word	0x00000000


	//----- nvinfo : EIATTR_FRAME_SIZE
	.align		4
.L_3:
        /*0018*/ 	.byte	0x04, 0x11
        /*001a*/ 	.short	(.L_5 - .L_4)
	.align		4
.L_4:
        /*001c*/ 	.word	index@(triton_per_fused__to_copy_add_div_lt_mul_sum_0)
        /*0020*/ 	.word	0x00000000


	//----- nvinfo : EIATTR_MIN_STACK_SIZE
	.align		4
.L_5:
        /*0024*/ 	.byte	0x04, 0x12
        /*0026*/ 	.short	(.L_7 - .L_6)
	.align		4
.L_6:
        /*0028*/ 	.word	index@(triton_per_fused__to_copy_add_div_lt_mul_sum_0)
        /*002c*/ 	.word	0x00000000
.L_7:


//--------------------- .nv.info.triton_per_fused__to_copy_add_div_lt_mul_sum_0 --------------------------
	.section	.nv.info.triton_per_fused__to_copy_add_div_lt_mul_sum_0,"",@"SHT_CUDA_INFO"
	.sectionflags	@""
	.align	4


	//----- nvinfo : EIATTR_CUDA_API_VERSION
	.align		4
        /*0000*/ 	.byte	0x04, 0x37
        /*0002*/ 	.short	(.L_9 - .L_8)
.L_8:
        /*0004*/ 	.word	0x0000007c


	//----- nvinfo : EIATTR_KPARAM_INFO
	.align		4
.L_9:
        /*0008*/ 	.byte	0x04, 0x17
        /*000a*/ 	.short	(.L_11 - .L_10)
.L_10:
        /*000c*/ 	.word	0x00000000
        /*0010*/ 	.short	0x0003
        /*0012*/ 	.short	0x0014
        /*0014*/ 	.byte	0x00, 0xf0, 0x11, 0x00


	//----- nvinfo : EIATTR_KPARAM_INFO
	.align		4
.L_11:
        /*0018*/ 	.byte	0x04, 0x17
        /*001a*/ 	.short	(.L_13 - .L_12)
.L_12:
        /*001c*/ 	.word	0x00000000
        /*0020*/ 	.short	0x0002
        /*0022*/ 	.short	0x0010
        /*0024*/ 	.byte	0x00, 0xf0, 0x11, 0x00


	//----- nvinfo : EIATTR_KPARAM_INFO
	.align		4
.L_13:
        /*0028*/ 	.byte	0x04, 0x17
        /*002a*/ 	.short	(.L_15 - .L_14)
.L_14:
        /*002c*/ 	.word	0x00000000
        /*0030*/ 	.short	0x0001
        /*0032*/ 	.short	0x0008
        /*0034*/ 	.byte	0x00, 0xf4, 0x21, 0x00


	//----- nvinfo : EIATTR_KPARAM_INFO
	.align		4
.L_15:
        /*0038*/ 	.byte	0x04, 0x17
        /*003a*/ 	.short	(.L_17 - .L_16)
.L_16:
        /*003c*/ 	.word	0x00000000
        /*0040*/ 	.short	0x0000
        /*0042*/ 	.short	0x0000
        /*0044*/ 	.byte	0x00, 0xf4, 0x21, 0x00


	//----- nvinfo : EIATTR_SPARSE_MMA_MASK
	.align		4
.L_17:
        /*0048*/ 	.byte	0x03, 0x50
        /*004a*/ 	.short	0x0000


	//----- nvinfo : EIATTR_MAXREG_COUNT
	.align		4
        /*004c*/ 	.byte	0x03, 0x1b
        /*004e*/ 	.short	0x00ff


	//----- nvinfo : EIATTR_COOP_GROUP_MASK_REGIDS
	.align		4
        /*0050*/ 	.byte	0x04, 0x29
        /*0052*/ 	.short	(.L_19 - .L_18)


	//   ....[0]....
.L_18:
        /*0054*/ 	.word	0xffffffff


	//   ....[1]....
        /*0058*/ 	.word	0xffffffff


	//   ....[2]....
        /*005c*/ 	.word	0xffffffff


	//   ....[3]....
        /*0060*/ 	.word	0xffffffff


	//   ....[4]....
        /*0064*/ 	.word	0xffffffff


	//   ....[5]....
        /*0068*/ 	.word	0xffffffff


	//   ....[6]....
        /*006c*/ 	.word	0xffffffff


	//   ....[7]....
        /*0070*/ 	.word	0xffffffff


	//   ....[8]....
        /*0074*/ 	.word	0xffffffff


	//   ....[9]....
        /*0078*/ 	.word	0xffffffff


	//   ....[10]....
        /*007c*/ 	.word	0xffffffff


	//   ....[11]....
        /*0080*/ 	.word	0xffffffff


	//----- nvinfo : EIATTR_COOP_GROUP_INSTR_OFFSETS
	.align		4
.L_19:
        /*0084*/ 	.byte	0x04, 0x28
        /*0086*/ 	.short	(.L_21 - .L_20)


	//   ....[0]....
.L_20:
        /*0088*/ 	.word	0x00000160


	//   ....[1]....
        /*008c*/ 	.word	0x00000180


	//   ....[2]....
        /*0090*/ 	.word	0x000001a0


	//   ....[3]....
        /*0094*/ 	.word	0x000001d0


	//   ....[4]....
        /*0098*/ 	.word	0x00000210


	//   ....[5]....
        /*009c*/ 	.word	0x00000220


	//   ....[6]....
        /*00a0*/ 	.word	0x00000250


	//   ....[7]....
        /*00a4*/ 	.word	0x00000270


	//   ....[8]....
        /*00a8*/ 	.word	0x000002a0


	//   ....[9]....
        /*00ac*/ 	.word	0x00000300


	//   ....[10]....
        /*00b0*/ 	.word	0x00000330


	//   ....[11]....
        /*00b4*/ 	.word	0x000003d0


	//----- nvinfo : EIATTR_EXIT_INSTR_OFFSETS
	.align		4
.L_21:
        /*00b8*/ 	.byte	0x04, 0x1c
        /*00ba*/ 	.short	(.L_23 - .L_22)


	//   ....[0]....
.L_22:
        /*00bc*/ 	.word	0x000004f0


	//   ....[1]....
        /*00c0*/ 	.word	0x00000510


	//----- nvinfo : EIATTR_REQNTID
	.align		4
.L_23:
        /*00c4*/ 	.byte	0x04, 0x10
        /*00c6*/ 	.short	(.L_25 - .L_24)
.L_24:
        /*00c8*/ 	.word	0x00000040
        /*00cc*/ 	.word	0x00000001
        /*00d0*/ 	.word	0x00000001


	//----- nvinfo : EIATTR_CBANK_PARAM_SIZE
	.align		4
.L_25:
        /*00d4*/ 	.byte	0x03, 0x19
        /*00d6*/ 	.short	0x0018


	//----- nvinfo : EIATTR_PARAM_CBANK
	.align		4
        /*00d8*/ 	.byte	0x04, 0x0a
        /*00da*/ 	.short	(.L_27 - .L_26)
	.align		4
.L_26:
        /*00dc*/ 	.word	index@(.nv.constant0.triton_per_fused__to_copy_add_div_lt_mul_sum_0)
        /*00e0*/ 	.short	0x0210
        /*00e2*/ 	.short	0x0018


	//----- nvinfo : EIATTR_SW_WAR
	.align		4
.L_27:
        /*00e4*/ 	.byte	0x04, 0x36
        /*00e6*/ 	.short	(.L_29 - .L_28)
.L_28:
        /*00e8*/ 	.word	0x00000008
.L_29:


//--------------------- .nv.callgraph             --------------------------
	.section	.nv.callgraph,"",@"SHT_CUDA_CALLGRAPH"
	.align	4
	.sectionentsize	8
	.align		4
        /*0000*/ 	.word	0x00000000
	.align		4
        /*0004*/ 	.word	0xffffffff
	.align		4
        /*0008*/ 	.word	0x00000000
	.align		4
        /*000c*/ 	.word	0xfffffffe
	.align		4
        /*0010*/ 	.word	0x00000000
	.align		4
        /*0014*/ 	.word	0xfffffffd
	.align		4
        /*0018*/ 	.word	0x00000000
	.align		4
        /*001c*/ 	.word	0xfffffffc


//--------------------- .text.triton_per_fused__to_copy_add_div_lt_mul_sum_0 --------------------------
	.section	.text.triton_per_fused__to_copy_add_div_lt_mul_sum_0,"ax",@progbits
	.sectionflags	@"SHF_BARRIERS=1"
	.align	128
        .global         triton_per_fused__to_copy_add_div_lt_mul_sum_0
        .type           triton_per_fused__to_copy_add_div_lt_mul_sum_0,@function
        .size           triton_per_fused__to_copy_add_div_lt_mul_sum_0,(.L_x_1 - triton_per_fused__to_copy_add_div_lt_mul_sum_0)
        .other          triton_per_fused__to_copy_add_div_lt_mul_sum_0,@"STO_CUDA_ENTRY STV_DEFAULT"
triton_per_fused__to_copy_add_div_lt_mul_sum_0:
.text.triton_per_fused__to_copy_add_div_lt_mul_sum_0:
[----:B------:R-:W0:Y:S02]  /*0000*/  LDC R1, c[0x0][0x28] ;  /* 0x00000a00ff017b82 */ /* 0x000e240000000800 */
[----:B------:R-:W1:Y:S01]  /*0010*/  S2R R0, SR_TID.X ;  /* 0x0000000000007919 */ /* 0x000e620000002100 */
[----:B------:R-:W2:Y:S01]  /*0020*/  LDC.64 R6, c[0x0][0x218] ;  /* 0x00008600ff067b82 */ /* 0x000ea20000000a00 */
[----:B------:R-:W-:Y:S01]  /*0030*/  HFMA2.MMA R8, -RZ, RZ, 0, 0 ;  /* 0x00000000ff087435 */ /* 0x000fe200000001ff */
[----:B------:R-:W-:Y:S01]  /*0040*/  ULDC.64 UR6, c[0x0][0x208] ;  /* 0x0000820000067ab9 */ /* 0x000fe20000000a00 */
[----:B------:R-:W3:Y:S01]  /*0050*/  S2R R2, SR_CTAID.X ;  /* 0x0000000000027919 */ /* 0x000ee20000002500 */
[----:B-1----:R-:W-:-:S04]  /*0060*/  SHF.L.U32 R3, R0, 0x2, RZ ;  /* 0x0000000200037819 */ /* 0x002fc800000006ff */
[----:B------:R-:W-:Y:S02]  /*0070*/  LOP3.LUT R9, R3, 0xc0, RZ, 0xc0, !PT ;  /* 0x000000c003097812 */ /* 0x000fe400078ec0ff */
[----:B---3--:R-:W-:Y:S02]  /*0080*/  ISETP.GE.AND P0, PT, R2, 0x4, PT ;  /* 0x000000040200780c */ /* 0x008fe40003f06270 */
[----:B------:R-:W-:-:S04]  /*0090*/  LOP3.LUT R9, R9, 0xf, R0, 0xf8, !PT ;  /* 0x0000000f09097812 */ /* 0x000fc800078ef800 */
[----:B------:R-:W-:-:S05]  /*00a0*/  LEA R9, R2, R9, 0x4 ;  /* 0x0000000902097211 */ /* 0x000fca00078e20ff */
[----:B--2---:R-:W-:-:S05]  /*00b0*/  IMAD.WIDE R6, R9, 0x4, R6 ;  /* 0x0000000409067825 */ /* 0x004fca00078e0206 */
[----:B------:R-:W2:Y:S01]  /*00c0*/  @!P0 LDG.E R8, desc[UR6][R6.64] ;  /* 0x0000000606088981 */ /* 0x000ea2000c1e1900 */
[----:B------:R-:W1:Y:S01]  /*00d0*/  S2UR UR5, SR_CgaCtaId ;  /* 0x00000000000579c3 */ /* 0x000e620000008800 */
[C---:B------:R-:W-:Y:S01]  /*00e0*/  LOP3.LUT P1, RZ, R0.reuse, 0x1f, RZ, 0xc0, !PT ;  /* 0x0000001f00ff7812 */ /* 0x040fe2000782c0ff */
[----:B------:R-:W-:Y:S01]  /*00f0*/  UMOV UR4, 0x400 ;  /* 0x0000040000047882 */ /* 0x000fe20000000000 */
[----:B------:R-:W-:Y:S01]  /*0100*/  ISETP.GE.AND P2, PT, R0, 0x2, PT ;  /* 0x000000020000780c */ /* 0x000fe20003f46270 */
[----:B-1----:R-:W-:Y:S01]  /*0110*/  UPRMT UR4, UR5, 0x654, UR4 ;  /* 0x0000065405047896 */ /* 0x002fe20008000004 */
[----:B--2---:R-:W-:-:S04]  /*0120*/  SEL R8, R8, RZ, !P0 ;  /* 0x000000ff08087207 */ /* 0x004fc80004000000 */
[----:B------:R-:W-:-:S04]  /*0130*/  FSET.BF.LT.AND R13, R8, RZ, PT ;  /* 0x000000ff080d720a */ /* 0x000fc80003801000 */
[----:B------:R-:W-:Y:S01]  /*0140*/  FSEL R12, R13, RZ, !P0 ;  /* 0x000000ff0d0c7208 */ /* 0x000fe20004000000 */
[----:B------:R-:W-:-:S04]  /*0150*/  FMUL R8, R8, R13 ;  /* 0x0000000d08087220 */ /* 0x000fc80000400000 */
[----:B------:R-:W1:Y:S01]  /*0160*/  SHFL.BFLY PT, R7, R12, 0x10, 0x1f ;  /* 0x0e001f000c077f89 */ /* 0x000e6200000e0000 */
[----:B------:R-:W-:-:S05]  /*0170*/  FSEL R8, R8, RZ, !P0 ;  /* 0x000000ff08087208 */ /* 0x000fca0004000000 */
[----:B------:R-:W2:Y:S01]  /*0180*/  SHFL.BFLY PT, R9, R8, 0x10, 0x1f ;  /* 0x0e001f0008097f89 */ /* 0x000ea200000e0000 */
[----:B-1----:R-:W-:-:S05]  /*0190*/  FADD R13, R12, R7 ;  /* 0x000000070c0d7221 */ /* 0x002fca0000000000 */
[----:B------:R-:W1:Y:S01]  /*01a0*/  SHFL.BFLY PT, R14, R13, 0x8, 0x1f ;  /* 0x0d001f000d0e7f89 */ /* 0x000e6200000e0000 */
[----:B--2---:R-:W-:Y:S01]  /*01b0*/  FADD R9, R8, R9 ;  /* 0x0000000908097221 */ /* 0x004fe20000000000 */
[----:B------:R-:W-:-:S04]  /*01c0*/  SHF.R.U32.HI R8, RZ, 0x3, R0 ;  /* 0x00000003ff087819 */ /* 0x000fc80000011600 */
[----:B------:R-:W2:Y:S01]  /*01d0*/  SHFL.BFLY PT, R10, R9, 0x8, 0x1f ;  /* 0x0d001f00090a7f89 */ /* 0x000ea200000e0000 */
[----:B------:R-:W-:Y:S01]  /*01e0*/  LOP3.LUT R8, R8, 0x4, RZ, 0xc0, !PT ;  /* 0x0000000408087812 */ /* 0x000fe200078ec0ff */
[----:B-1----:R-:W-:Y:S01]  /*01f0*/  FADD R14, R13, R14 ;  /* 0x0000000e0d0e7221 */ /* 0x002fe20000000000 */
[----:B--2---:R-:W-:-:S04]  /*0200*/  FADD R10, R9, R10 ;  /* 0x0000000a090a7221 */ /* 0x004fc80000000000 */
[----:B------:R-:W1:Y:S04]  /*0210*/  SHFL.BFLY PT, R9, R14, 0x4, 0x1f ;  /* 0x0c801f000e097f89 */ /* 0x000e6800000e0000 */
[----:B------:R-:W2:Y:S01]  /*0220*/  SHFL.BFLY PT, R11, R10, 0x4, 0x1f ;  /* 0x0c801f000a0b7f89 */ /* 0x000ea200000e0000 */
[----:B-1----:R-:W-:Y:S01]  /*0230*/  FADD R9, R14, R9 ;  /* 0x000000090e097221 */ /* 0x002fe20000000000 */
[----:B--2---:R-:W-:-:S05]  /*0240*/  FADD R11, R10, R11 ;  /* 0x0000000b0a0b7221 */ /* 0x004fca0000000000 */
[----:B------:R-:W1:Y:S02]  /*0250*/  SHFL.BFLY PT, R6, R11, 0x2, 0x1f ;  /* 0x0c401f000b067f89 */ /* 0x000e6400000e0000 */
[----:B-1----:R-:W-:-:S05]  /*0260*/  FADD R6, R11, R6 ;  /* 0x000000060b067221 */ /* 0x002fca0000000000 */
[----:B------:R-:W1:Y:S02]  /*0270*/  SHFL.BFLY PT, R7, R6, 0x1, 0x1f ;  /* 0x0c201f0006077f89 */ /* 0x000e6400000e0000 */
[----:B-1----:R-:W-:Y:S01]  /*0280*/  FADD R13, R6, R7 ;  /* 0x00000007060d7221 */ /* 0x002fe20000000000 */
[C---:B------:R-:W-:Y:S01]  /*0290*/  LOP3.LUT R7, R0.reuse, 0x1, RZ, 0xc0, !PT ;  /* 0x0000000100077812 */ /* 0x040fe200078ec0ff */
[----:B------:R-:W1:Y:S03]  /*02a0*/  SHFL.BFLY PT, R6, R9, 0x2, 0x1f ;  /* 0x0c401f0009067f89 */ /* 0x000e6600000e0000 */
[----:B------:R-:W-:Y:S01]  /*02b0*/  ISETP.NE.U32.AND P0, PT, R7, 0x1, PT ;  /* 0x000000010700780c */ /* 0x000fe20003f05070 */
[----:B------:R-:W-:Y:S01]  /*02c0*/  @!P1 STS [R8+UR4], R13 ;  /* 0x0000000d08009988 */ /* 0x000fe20008000804 */
[----:B------:R-:W-:Y:S02]  /*02d0*/  BAR.SYNC.DEFER_BLOCKING 0x0 ;  /* 0x0000000000007b1d */ /* 0x000fe40000010000 */
[----:B------:R-:W-:Y:S01]  /*02e0*/  ISETP.LT.AND P0, PT, R0, 0x2, P0 ;  /* 0x000000020000780c */ /* 0x000fe20000701270 */
[----:B-1----:R-:W-:-:S05]  /*02f0*/  FADD R10, R9, R6 ;  /* 0x00000006090a7221 */ /* 0x002fca0000000000 */
[----:B------:R-:W1:Y:S04]  /*0300*/  SHFL.BFLY PT, R11, R10, 0x1, 0x1f ;  /* 0x0c201f000a0b7f89 */ /* 0x000e6800000e0000 */
[----:B------:R-:W2:Y:S01]  /*0310*/  @!P2 LDS R5, [R3+UR4] ;  /* 0x000000040305a984 */ /* 0x000ea20008000800 */
[----:B-1----:R-:W-:-:S03]  /*0320*/  FADD R11, R10, R11 ;  /* 0x0000000b0a0b7221 */ /* 0x002fc60000000000 */
[----:B--2---:R-:W1:Y:S02]  /*0330*/  SHFL.BFLY PT, R6, R5, 0x1, 0x1f ;  /* 0x0c201f0005067f89 */ /* 0x004e6400000e0000 */
[----:B-1----:R-:W-:-:S05]  /*0340*/  FADD R6, R5, R6 ;  /* 0x0000000605067221 */ /* 0x002fca0000000000 */
[----:B------:R1:W-:Y:S01]  /*0350*/  @P0 STS [R3+UR4], R6 ;  /* 0x0000000603000988 */ /* 0x0003e20008000804 */
[----:B------:R-:W-:Y:S08]  /*0360*/  BAR.SYNC.DEFER_BLOCKING 0x0 ;  /* 0x0000000000007b1d */ /* 0x000ff00000010000 */
[----:B-1----:R-:W1:Y:S01]  /*0370*/  LDC.64 R6, c[0x0][0x210] ;  /* 0x00008400ff067b82 */ /* 0x002e620000000a00 */
[----:B------:R-:W-:Y:S07]  /*0380*/  LDS R9, [UR4] ;  /* 0x00000004ff097984 */ /* 0x000fee0008000800 */
[----:B------:R-:W-:Y:S06]  /*0390*/  BAR.SYNC.DEFER_BLOCKING 0x0 ;  /* 0x0000000000007b1d */ /* 0x000fec0000010000 */
[----:B------:R-:W-:Y:S02]  /*03a0*/  @!P1 STS [R8+UR4], R11 ;  /* 0x0000000b08009988 */ /* 0x000fe40008000804 */
[----:B------:R-:W-:Y:S06]  /*03b0*/  BAR.SYNC.DEFER_BLOCKING 0x0 ;  /* 0x0000000000007b1d */ /* 0x000fec0000010000 */
[----:B------:R-:W2:Y:S04]  /*03c0*/  @!P2 LDS R4, [R3+UR4] ;  /* 0x000000040304a984 */ /* 0x000ea80008000800 */
[----:B--2---:R-:W2:Y:S02]  /*03d0*/  SHFL.BFLY PT, R5, R4, 0x1, 0x1f ;  /* 0x0c201f0004057f89 */ /* 0x004ea400000e0000 */
[----:B--2---:R-:W-:-:S05]  /*03e0*/  FADD R10, R4, R5 ;  /* 0x00000005040a7221 */ /* 0x004fca0000000000 */
[----:B------:R1:W-:Y:S01]  /*03f0*/  @P0 STS [R3+UR4], R10 ;  /* 0x0000000a03000988 */ /* 0x0003e20008000804 */
[----:B------:R-:W-:Y:S01]  /*0400*/  BAR.SYNC.DEFER_BLOCKING 0x0 ;  /* 0x0000000000007b1d */ /* 0x000fe20000010000 */
[----:B------:R-:W-:-:S04]  /*0410*/  LOP3.LUT P0, RZ, R0, 0x3f, RZ, 0xc0, !PT ;  /* 0x0000003f00ff7812 */ /* 0x000fc8000780c0ff */
[C---:B------:R-:W-:Y:S01]  /*0420*/  ISETP.LT.AND P0, PT, R2.reuse, 0x4, !P0 ;  /* 0x000000040200780c */ /* 0x040fe20004701270 */
[----:B-1----:R-:W-:Y:S01]  /*0430*/  IMAD.WIDE R2, R2, 0x4, R6 ;  /* 0x0000000402027825 */ /* 0x002fe200078e0206 */
[----:B------:R-:W1:Y:S03]  /*0440*/  LDS R5, [UR4] ;  /* 0x00000004ff057984 */ /* 0x000e660008000800 */
[----:B-1----:R-:W-:Y:S01]  /*0450*/  FADD R5, R5, 9.9999999747524270788e-07 ;  /* 0x358637bd05057421 */ /* 0x002fe20000000000 */
[----:B------:R-:W-:Y:S04]  /*0460*/  BAR.SYNC.DEFER_BLOCKING 0x0 ;  /* 0x0000000000007b1d */ /* 0x000fe80000010000 */
[----:B------:R-:W-:-:S02]  /*0470*/  FSETP.GT.AND P2, PT, |R5|, 8.50705917302346158658e+37, PT ;  /* 0x7e8000000500780b */ /* 0x000fc40003f44200 */
[----:B------:R-:W-:-:S11]  /*0480*/  FSETP.GEU.AND P1, PT, |R5|, 1.175494350822287508e-38, PT ;  /* 0x008000000500780b */ /* 0x000fd60003f2e200 */
[----:B------:R-:W-:Y:S01]  /*0490*/  @P2 FMUL R5, R5, 0.25 ;  /* 0x3e80000005052820 */ /* 0x000fe20000400000 */
[----:B------:R-:W-:-:S03]  /*04a0*/  @P2 FMUL R9, R9, 0.25 ;  /* 0x3e80000009092820 */ /* 0x000fc60000400000 */
[----:B------:R-:W-:Y:S01]  /*04b0*/  @!P1 FMUL R5, R5, 16777216 ;  /* 0x4b80000005059820 */ /* 0x000fe20000400000 */
[----:B------:R-:W-:-:S03]  /*04c0*/  @!P1 FMUL R9, R9, 16777216 ;  /* 0x4b80000009099820 */ /* 0x000fc60000400000 */
[----:B------:R-:W1:Y:S02]  /*04d0*/  MUFU.RCP R4, R5 ;  /* 0x0000000500047308 */ /* 0x000e640000001000 */
[----:B-1----:R-:W-:Y:S01]  /*04e0*/  FMUL R9, R4, R9 ;  /* 0x0000000904097220 */ /* 0x002fe20000400000 */
[----:B------:R-:W-:Y:S06]  /*04f0*/  @!P0 EXIT ;  /* 0x000000000000894d */ /* 0x000fec0003800000 */
[----:B------:R-:W-:Y:S01]  /*0500*/  STG.E desc[UR6][R2.64], R9 ;  /* 0x0000000902007986 */ /* 0x000fe2000c101906 */
[----:B------:R-:W-:Y:S05]  /*0510*/  EXIT ;  /* 0x000000000000794d */ /* 0x000fea0003800000 */
.L_x_0:
[----:B------:R-:W-:-:S00]  /*0520*/  BRA `(.L_x_0) ;  /* 0xfffffffc00fc7947 */ /* 0x000fc0000383ffff */
[----:B------:R-:W-:-:S00]  /*0530*/  NOP ;  /* 0x0000000000007918 */ /* 0x000fc00000000000 */
        /* <DEDUP_REMOVED lines=12> */
.L_x_1:


//--------------------- .nv.shared.triton_per_fused__to_copy_add_div_lt_mul_sum_0 --------------------------
	.section	.nv.shared.triton_per_fused__to_copy_add_div_lt_mul_sum_0,"aw",@nobits
	.sectionflags	@""
	.align	16
	.zero		1024


//--------------------- .nv.constant0.triton_per_fused__to_copy_add_div_lt_mul_sum_0 --------------------------
	.section	.nv.constant0.triton_per_fused__to_copy_add_div_lt_mul_sum_0,"a",@progbits
	.sectionflags	@""
	.align	4
.nv.constant0.triton_per_fused__to_copy_add_div_lt_mul_sum_0:
	.zero		552
